//
// Generated by NVIDIA NVVM Compiler
//
// Compiler Build ID: CL-36424714
// Cuda compilation tools, release 13.0, V13.0.88
// Based on NVVM 20.0.0
//

.version 9.0
.target sm_100
.address_size 64

	// .globl	_Z9vectorAddPKfS0_Pfi

.visible .entry _Z9vectorAddPKfS0_Pfi(
	.param .u64 .ptr .align 1 _Z9vectorAddPKfS0_Pfi_param_0,
	.param .u64 .ptr .align 1 _Z9vectorAddPKfS0_Pfi_param_1,
	.param .u64 .ptr .align 1 _Z9vectorAddPKfS0_Pfi_param_2,
	.param .u32 _Z9vectorAddPKfS0_Pfi_param_3
)
{
	.reg .pred 	%p<7>;
	.reg .b32 	%r<31>;
	.reg .b32 	%f<16>;
	.reg .b64 	%rd<25>;

	ld.param.u64 	%rd4, [_Z9vectorAddPKfS0_Pfi_param_0];
	ld.param.u64 	%rd5, [_Z9vectorAddPKfS0_Pfi_param_1];
	ld.param.u64 	%rd6, [_Z9vectorAddPKfS0_Pfi_param_2];
	ld.param.u32 	%r12, [_Z9vectorAddPKfS0_Pfi_param_3];
	cvta.to.global.u64 	%rd1, %rd6;
	cvta.to.global.u64 	%rd2, %rd5;
	cvta.to.global.u64 	%rd3, %rd4;
	mov.u32 	%r13, %ctaid.x;
	mov.u32 	%r14, %ntid.x;
	mov.u32 	%r15, %tid.x;
	mad.lo.s32 	%r29, %r13, %r14, %r15;
	mov.u32 	%r16, %nctaid.x;
	mul.lo.s32 	%r2, %r16, %r14;
	setp.ge.s32 	%p1, %r29, %r12;
	@%p1 bra 	$L__BB0_7;
	add.s32 	%r17, %r29, %r2;
	max.s32 	%r18, %r12, %r17;
	setp.lt.s32 	%p2, %r17, %r12;
	selp.u32 	%r19, 1, 0, %p2;
	add.s32 	%r20, %r17, %r19;
	sub.s32 	%r21, %r18, %r20;
	div.u32 	%r22, %r21, %r2;
	add.s32 	%r3, %r22, %r19;
	and.b32  	%r23, %r3, 3;
	setp.eq.s32 	%p3, %r23, 3;
	@%p3 bra 	$L__BB0_4;
	add.s32 	%r24, %r3, 1;
	and.b32  	%r25, %r24, 3;
	neg.s32 	%r27, %r25;
$L__BB0_3:
	.pragma "nounroll";
	mul.wide.s32 	%rd7, %r29, 4;
	add.s64 	%rd8, %rd1, %rd7;
	add.s64 	%rd9, %rd2, %rd7;
	add.s64 	%rd10, %rd3, %rd7;
	ld.global.f32 	%f1, [%rd10];
	ld.global.f32 	%f2, [%rd9];
	add.f32 	%f3, %f1, %f2;
	st.global.f32 	[%rd8], %f3;
	add.s32 	%r29, %r29, %r2;
	add.s32 	%r27, %r27, 1;
	setp.ne.s32 	%p4, %r27, 0;
	@%p4 bra 	$L__BB0_3;
$L__BB0_4:
	setp.lt.u32 	%p5, %r3, 3;
	@%p5 bra 	$L__BB0_7;
	mul.wide.s32 	%rd15, %r2, 4;
	shl.b32 	%r26, %r2, 2;
$L__BB0_6:
	mul.wide.s32 	%rd11, %r29, 4;
	add.s64 	%rd12, %rd3, %rd11;
	ld.global.f32 	%f4, [%rd12];
	add.s64 	%rd13, %rd2, %rd11;
	ld.global.f32 	%f5, [%rd13];
	add.f32 	%f6, %f4, %f5;
	add.s64 	%rd14, %rd1, %rd11;
	st.global.f32 	[%rd14], %f6;
	add.s64 	%rd16, %rd12, %rd15;
	ld.global.f32 	%f7, [%rd16];
	add.s64 	%rd17, %rd13, %rd15;
	ld.global.f32 	%f8, [%rd17];
	add.f32 	%f9, %f7, %f8;
	add.s64 	%rd18, %rd14, %rd15;
	st.global.f32 	[%rd18], %f9;
	add.s64 	%rd19, %rd16, %rd15;
	ld.global.f32 	%f10, [%rd19];
	add.s64 	%rd20, %rd17, %rd15;
	ld.global.f32 	%f11, [%rd20];
	add.f32 	%f12, %f10, %f11;
	add.s64 	%rd21, %rd18, %rd15;
	st.global.f32 	[%rd21], %f12;
	add.s64 	%rd22, %rd19, %rd15;
	ld.global.f32 	%f13, [%rd22];
	add.s64 	%rd23, %rd20, %rd15;
	ld.global.f32 	%f14, [%rd23];
	add.f32 	%f15, %f13, %f14;
	add.s64 	%rd24, %rd21, %rd15;
	st.global.f32 	[%rd24], %f15;
	add.s32 	%r29, %r26, %r29;
	setp.lt.s32 	%p6, %r29, %r12;
	@%p6 bra 	$L__BB0_6;
$L__BB0_7:
	ret;

}


// ===== COMPILED SASS (sm_100) =====

	.target	sm_100

	.elftype	@"ET_EXEC"


//--------------------- .note.nv.tkinfo           --------------------------
	.section	.note.nv.tkinfo,"",@"SHT_NOTE"
	.sectionflags	@"SHF_NOTE_NV_TKINFO"
	.tkinfo
        /*0018*/ 	.word	0x00000002
        /*0030*/ 	.string	""
        /*0030*/ 	.string	"ptxas"
        /*0030*/ 	.string	"Cuda compilation tools, release 13.0, V13.0.88"
        /*0030*/ 	.string	"Build cuda_13.0.r13.0/compiler.36424714_0"
        /*0030*/ 	.string	"-arch sm_100 -m 64 "



//--------------------- .note.nv.cuinfo           --------------------------
	.section	.note.nv.cuinfo,"",@"SHT_NOTE"
	.sectionflags	@"SHF_NOTE_NV_CUINFO"
        /*0018*/ 	.short	0x0002
        /*001a*/ 	.short	0x0064
        /*001c*/ 	.short	0x0082
	.zero		2


//--------------------- .nv.info                  --------------------------
	.section	.nv.info,"",@"SHT_CUDA_INFO"
	.align	4


	//----- nvinfo : EIATTR_REGCOUNT
	.align		4
        /*0000*/ 	.byte	0x04, 0x2f
        /*0002*/ 	.short	(.L_1 - .L_0)
	.align		4
.L_0:
        /*0004*/ 	.word	index@(_Z9vectorAddPKfS0_Pfi)
        /*0008*/ 	.word	0x0000001a


	//----- nvinfo : EIATTR_FRAME_SIZE
	.align		4
.L_1:
        /*000c*/ 	.byte	0x04, 0x11
        /*000e*/ 	.short	(.L_3 - .L_2)
	.align		4
.L_2:
        /*0010*/ 	.word	index@(_Z9vectorAddPKfS0_Pfi)
        /*0014*/ 	.word	0x00000000


	//----- nvinfo : EIATTR_MIN_STACK_SIZE
	.align		4
.L_3:
        /*0018*/ 	.byte	0x04, 0x12
        /*001a*/ 	.short	(.L_5 - .L_4)
	.align		4
.L_4:
        /*001c*/ 	.word	index@(_Z9vectorAddPKfS0_Pfi)
        /*0020*/ 	.word	0x00000000
.L_5:


//--------------------- .nv.compat                --------------------------
	.section	.nv.compat,"",@"SHT_CUDA_COMPAT_INFO"
	.align	4
        /*0000*/ 	.byte	0x02, 0x09, 0x00, 0x00, 0x02, 0x02, 0x01, 0x00, 0x02, 0x05, 0x05, 0x00, 0x03, 0x07, 0x01, 0x01
        /*0010*/ 	.byte	0x02, 0x03, 0x00, 0x00, 0x02, 0x06, 0x01, 0x00, 0x04, 0x0b, 0x08, 0x00, 0x09, 0x00, 0x00, 0x00
        /*0020*/ 	.byte	0x00, 0x00, 0x00, 0x00


//--------------------- .nv.info._Z9vectorAddPKfS0_Pfi --------------------------
	.section	.nv.info._Z9vectorAddPKfS0_Pfi,"",@"SHT_CUDA_INFO"
	.sectionflags	@""
	.align	4


	//----- nvinfo : EIATTR_CUDA_API_VERSION
	.align		4
        /*0000*/ 	.byte	0x04, 0x37
        /*0002*/ 	.short	(.L_7 - .L_6)
.L_6:
        /*0004*/ 	.word	0x00000082


	//----- nvinfo : EIATTR_KPARAM_INFO
	.align		4
.L_7:
        /*0008*/ 	.byte	0x04, 0x17
        /*000a*/ 	.short	(.L_9 - .L_8)
.L_8:
        /*000c*/ 	.word	0x00000000
        /*0010*/ 	.short	0x0003
        /*0012*/ 	.short	0x0018
        /*0014*/ 	.byte	0x00, 0xf0, 0x11, 0x00


	//----- nvinfo : EIATTR_KPARAM_INFO
	.align		4
.L_9:
        /*0018*/ 	.byte	0x04, 0x17
        /*001a*/ 	.short	(.L_11 - .L_10)
.L_10:
        /*001c*/ 	.word	0x00000000
        /*0020*/ 	.short	0x0002
        /*0022*/ 	.short	0x0010
        /*0024*/ 	.byte	0x00, 0xf5, 0x21, 0x00


	//----- nvinfo : EIATTR_KPARAM_INFO
	.align		4
.L_11:
        /*0028*/ 	.byte	0x04, 0x17
        /*002a*/ 	.short	(.L_13 - .L_12)
.L_12:
        /*002c*/ 	.word	0x00000000
        /*0030*/ 	.short	0x0001
        /*0032*/ 	.short	0x0008
        /*0034*/ 	.byte	0x00, 0xf5, 0x21, 0x00


	//----- nvinfo : EIATTR_KPARAM_INFO
	.align		4
.L_13:
        /*0038*/ 	.byte	0x04, 0x17
        /*003a*/ 	.short	(.L_15 - .L_14)
.L_14:
        /*003c*/ 	.word	0x00000000
        /*0040*/ 	.short	0x0000
        /*0042*/ 	.short	0x0000
        /*0044*/ 	.byte	0x00, 0xf5, 0x21, 0x00


	//----- nvinfo : EIATTR_SPARSE_MMA_MASK
	.align		4
.L_15:
        /*0048*/ 	.byte	0x03, 0x50
        /*004a*/ 	.short	0x0000


	//----- nvinfo : EIATTR_MAXREG_COUNT
	.align		4
        /*004c*/ 	.byte	0x03, 0x1b
        /*004e*/ 	.short	0x00ff


	//----- nvinfo : EIATTR_MERCURY_ISA_VERSION
	.align		4
        /*0050*/ 	.byte	0x03, 0x5f
        /*0052*/ 	.short	0x0101


	//----- nvinfo : EIATTR_VRC_CTA_INIT_COUNT
	.align		4
        /*0054*/ 	.byte	0x02, 0x4a
	.zero		1
	.zero		1


	//----- nvinfo : EIATTR_EXIT_INSTR_OFFSETS
	.align		4
        /*0058*/ 	.byte	0x04, 0x1c
        /*005a*/ 	.short	(.L_17 - .L_16)


	//   ....[0]....
.L_16:
        /*005c*/ 	.word	0x00000090


	//   ....[1]....
        /*0060*/ 	.word	0x000003a0


	//   ....[2]....
        /*0064*/ 	.word	0x000005d0


	//----- nvinfo : EIATTR_CRS_STACK_SIZE
	.align		4
.L_17:
        /*0068*/ 	.byte	0x04, 0x1e
        /*006a*/ 	.short	(.L_19 - .L_18)
.L_18:
        /*006c*/ 	.word	0x00000000


	//----- nvinfo : EIATTR_CBANK_PARAM_SIZE
	.align		4
.L_19:
        /*0070*/ 	.byte	0x03, 0x19
        /*0072*/ 	.short	0x001c


	//----- nvinfo : EIATTR_PARAM_CBANK
	.align		4
        /*0074*/ 	.byte	0x04, 0x0a
        /*0076*/ 	.short	(.L_21 - .L_20)
	.align		4
.L_20:
        /*0078*/ 	.word	index@(.nv.constant0._Z9vectorAddPKfS0_Pfi)
        /*007c*/ 	.short	0x0380
        /*007e*/ 	.short	0x001c


	//----- nvinfo : EIATTR_SW_WAR
	.align		4
.L_21:
        /*0080*/ 	.byte	0x04, 0x36
        /*0082*/ 	.short	(.L_23 - .L_22)
.L_22:
        /*0084*/ 	.word	0x00000008
.L_23:


//--------------------- .nv.callgraph             --------------------------
	.section	.nv.callgraph,"",@"SHT_CUDA_CALLGRAPH"
	.align	4
	.sectionentsize	8
	.align		4
        /*0000*/ 	.word	0x00000000
	.align		4
        /*0004*/ 	.word	0xffffffff
	.align		4
        /*0008*/ 	.word	0x00000000
	.align		4
        /*000c*/ 	.word	0xfffffffe
	.align		4
        /*0010*/ 	.word	0x00000000
	.align		4
        /*0014*/ 	.word	0xfffffffd
	.align		4
        /*0018*/ 	.word	0x00000000
	.align		4
        /*001c*/ 	.word	0xfffffffc


//--------------------- .text._Z9vectorAddPKfS0_Pfi --------------------------
	.section	.text._Z9vectorAddPKfS0_Pfi,"ax",@progbits
	.align	128
        .global         _Z9vectorAddPKfS0_Pfi
        .type           _Z9vectorAddPKfS0_Pfi,@function
        .size           _Z9vectorAddPKfS0_Pfi,(.L_x_5 - _Z9vectorAddPKfS0_Pfi)
        .other          _Z9vectorAddPKfS0_Pfi,@"STO_CUDA_ENTRY STV_DEFAULT"
_Z9vectorAddPKfS0_Pfi:
.text._Z9vectorAddPKfS0_Pfi:
[----:B------:R-:W-:Y:S01]  /*0000*/  LDC R1, c[0x0][0x37c] ;  /* 0x0000df00ff017b82 */ /* 0x000fe20000000800 */
[----:B------:R-:W0:Y:S07]  /*0010*/  S2R R3, SR_TID.X ;  /* 0x0000000000037919 */ /* 0x000e2e0000002100 */
[----:B------:R-:W0:Y:S01]  /*0020*/  S2UR UR4, SR_CTAID.X ;  /* 0x00000000000479c3 */ /* 0x000e220000002500 */
[----:B------:R-:W1:Y:S07]  /*0030*/  LDCU UR6, c[0x0][0x398] ;  /* 0x00007300ff0677ac */ /* 0x000e6e0008000800 */
[----:B------:R-:W0:Y:S01]  /*0040*/  LDC R0, c[0x0][0x360] ;  /* 0x0000d800ff007b82 */ /* 0x000e220000000800 */
[----:B------:R-:W2:Y:S01]  /*0050*/  LDCU UR5, c[0x0][0x370] ;  /* 0x00006e00ff0577ac */ /* 0x000ea20008000800 */
[----:B0-----:R-:W-:-:S02]  /*0060*/  IMAD R3, R0, UR4, R3 ;  /* 0x0000000400037c24 */ /* 0x001fc4000f8e0203 */
[----:B--2---:R-:W-:-:S03]  /*0070*/  IMAD R0, R0, UR5, RZ ;  /* 0x0000000500007c24 */ /* 0x004fc6000f8e02ff */
[----:B-1----:R-:W-:-:S13]  /*0080*/  ISETP.GE.AND P0, PT, R3, UR6, PT ;  /* 0x0000000603007c0c */ /* 0x002fda000bf06270 */
[----:B------:R-:W-:Y:S05]  /*0090*/  @P0 EXIT ;  /* 0x000000000000094d */ /* 0x000fea0003800000 */
[----:B------:R-:W0:Y:S01]  /*00a0*/  I2F.U32.RP R8, R0 ;  /* 0x0000000000087306 */ /* 0x000e220000209000 */
[----:B------:R-:W-:Y:S01]  /*00b0*/  IADD3 R2, PT, PT, R0, R3, RZ ;  /* 0x0000000300027210 */ /* 0x000fe20007ffe0ff */
[----:B------:R-:W1:Y:S01]  /*00c0*/  LDCU.64 UR4, c[0x0][0x358] ;  /* 0x00006b00ff0477ac */ /* 0x000e620008000a00 */
[----:B------:R-:W-:Y:S01]  /*00d0*/  IADD3 R9, PT, PT, RZ, -R0, RZ ;  /* 0x80000000ff097210 */ /* 0x000fe20007ffe0ff */
[----:B------:R-:W-:Y:S01]  /*00e0*/  BSSY.RECONVERGENT B0, `(.L_x_0) ;  /* 0x000002b000007945 */ /* 0x000fe20003800200 */
[C---:B------:R-:W-:Y:S02]  /*00f0*/  ISETP.GE.AND P0, PT, R2.reuse, UR6, PT ;  /* 0x0000000602007c0c */ /* 0x040fe4000bf06270 */
[----:B------:R-:W-:Y:S02]  /*0100*/  VIMNMX R7, PT, PT, R2, UR6, !PT ;  /* 0x0000000602077c48 */ /* 0x000fe4000ffe0100 */
[----:B------:R-:W-:Y:S02]  /*0110*/  SEL R6, RZ, 0x1, P0 ;  /* 0x00000001ff067807 */ /* 0x000fe40000000000 */
[----:B------:R-:W-:-:S02]  /*0120*/  ISETP.NE.U32.AND P2, PT, R0, RZ, PT ;  /* 0x000000ff0000720c */ /* 0x000fc40003f45070 */
[----:B------:R-:W-:Y:S01]  /*0130*/  IADD3 R7, PT, PT, R7, -R2, -R6 ;  /* 0x8000000207077210 */ /* 0x000fe20007ffe806 */
[----:B0-----:R-:W0:Y:S02]  /*0140*/  MUFU.RCP R8, R8 ;  /* 0x0000000800087308 */ /* 0x001e240000001000 */
[----:B0-----:R-:W-:-:S06]  /*0150*/  IADD3 R4, PT, PT, R8, 0xffffffe, RZ ;  /* 0x0ffffffe08047810 */ /* 0x001fcc0007ffe0ff */
[----:B------:R0:W2:Y:S02]  /*0160*/  F2I.FTZ.U32.TRUNC.NTZ R5, R4 ;  /* 0x0000000400057305 */ /* 0x0000a4000021f000 */
[----:B0-----:R-:W-:Y:S02]  /*0170*/  HFMA2 R4, -RZ, RZ, 0, 0 ;  /* 0x00000000ff047431 */ /* 0x001fe400000001ff */
[----:B--2---:R-:W-:-:S04]  /*0180*/  IMAD R9, R9, R5, RZ ;  /* 0x0000000509097224 */ /* 0x004fc800078e02ff */
[----:B------:R-:W-:-:S06]  /*0190*/  IMAD.HI.U32 R8, R5, R9, R4 ;  /* 0x0000000905087227 */ /* 0x000fcc00078e0004 */
[----:B------:R-:W-:-:S05]  /*01a0*/  IMAD.HI.U32 R5, R8, R7, RZ ;  /* 0x0000000708057227 */ /* 0x000fca00078e00ff */
[----:B------:R-:W-:-:S05]  /*01b0*/  IADD3 R2, PT, PT, -R5, RZ, RZ ;  /* 0x000000ff05027210 */ /* 0x000fca0007ffe1ff */
[----:B------:R-:W-:-:S05]  /*01c0*/  IMAD R7, R0, R2, R7 ;  /* 0x0000000200077224 */ /* 0x000fca00078e0207 */
[----:B------:R-:W-:-:S13]  /*01d0*/  ISETP.GE.U32.AND P0, PT, R7, R0, PT ;  /* 0x000000000700720c */ /* 0x000fda0003f06070 */
[----:B------:R-:W-:Y:S02]  /*01e0*/  @P0 IADD3 R7, PT, PT, -R0, R7, RZ ;  /* 0x0000000700070210 */ /* 0x000fe40007ffe1ff */
[----:B------:R-:W-:Y:S02]  /*01f0*/  @P0 IADD3 R5, PT, PT, R5, 0x1, RZ ;  /* 0x0000000105050810 */ /* 0x000fe40007ffe0ff */
[----:B------:R-:W-:-:S13]  /*0200*/  ISETP.GE.U32.AND P1, PT, R7, R0, PT ;  /* 0x000000000700720c */ /* 0x000fda0003f26070 */
[----:B------:R-:W-:Y:S02]  /*0210*/  @P1 IADD3 R5, PT, PT, R5, 0x1, RZ ;  /* 0x0000000105051810 */ /* 0x000fe40007ffe0ff */
[----:B------:R-:W-:-:S04]  /*0220*/  @!P2 LOP3.LUT R5, RZ, R0, RZ, 0x33, !PT ;  /* 0x00000000ff05a212 */ /* 0x000fc800078e33ff */
[----:B------:R-:W-:-:S04]  /*0230*/  IADD3 R2, PT, PT, R6, R5, RZ ;  /* 0x0000000506027210 */ /* 0x000fc80007ffe0ff */
[C---:B------:R-:W-:Y:S02]  /*0240*/  LOP3.LUT R4, R2.reuse, 0x3, RZ, 0xc0, !PT ;  /* 0x0000000302047812 */ /* 0x040fe400078ec0ff */
[----:B------:R-:W-:Y:S02]  /*0250*/  ISETP.GE.U32.AND P1, PT, R2, 0x3, PT ;  /* 0x000000030200780c */ /* 0x000fe40003f26070 */
[----:B------:R-:W-:-:S13]  /*0260*/  ISETP.NE.AND P0, PT, R4, 0x3, PT ;  /* 0x000000030400780c */ /* 0x000fda0003f05270 */
[----:B-1----:R-:W-:Y:S05]  /*0270*/  @!P0 BRA `(.L_x_1) ;  /* 0x0000000000448947 */ /* 0x002fea0003800000 */
[----:B------:R-:W0:Y:S01]  /*0280*/  LDC.64 R4, c[0x0][0x390] ;  /* 0x0000e400ff047b82 */ /* 0x000e220000000a00 */
[----:B------:R-:W-:-:S04]  /*0290*/  IADD3 R2, PT, PT, R2, 0x1, RZ ;  /* 0x0000000102027810 */ /* 0x000fc80007ffe0ff */
[----:B------:R-:W-:-:S03]  /*02a0*/  LOP3.LUT R2, R2, 0x3, RZ, 0xc0, !PT ;  /* 0x0000000302027812 */ /* 0x000fc600078ec0ff */
[----:B------:R-:W1:Y:S01]  /*02b0*/  LDC.64 R6, c[0x0][0x380] ;  /* 0x0000e000ff067b82 */ /* 0x000e620000000a00 */
[----:B------:R-:W-:-:S07]  /*02c0*/  IADD3 R2, PT, PT, -R2, RZ, RZ ;  /* 0x000000ff02027210 */ /* 0x000fce0007ffe1ff */
[----:B------:R-:W2:Y:S02]  /*02d0*/  LDC.64 R8, c[0x0][0x388] ;  /* 0x0000e200ff087b82 */ /* 0x000ea40000000a00 */
.L_x_2:
[----:B--2---:R-:W-:-:S04]  /*02e0*/  IMAD.WIDE R12, R3, 0x4, R8 ;  /* 0x00000004030c7825 */ /* 0x004fc800078e0208 */
[C---:B-1----:R-:W-:Y:S02]  /*02f0*/  IMAD.WIDE R14, R3.reuse, 0x4, R6 ;  /* 0x00000004030e7825 */ /* 0x042fe400078e0206 */
[----:B------:R-:W2:Y:S04]  /*0300*/  LDG.E R13, desc[UR4][R12.64] ;  /* 0x000000040c0d7981 */ /* 0x000ea8000c1e1900 */
[----:B------:R-:W2:Y:S01]  /*0310*/  LDG.E R14, desc[UR4][R14.64] ;  /* 0x000000040e0e7981 */ /* 0x000ea2000c1e1900 */
[----:B0--3--:R-:W-:Y:S01]  /*0320*/  IMAD.WIDE R10, R3, 0x4, R4 ;  /* 0x00000004030a7825 */ /* 0x009fe200078e0204 */
[----:B------:R-:W-:Y:S02]  /*0330*/  IADD3 R2, PT, PT, R2, 0x1, RZ ;  /* 0x0000000102027810 */ /* 0x000fe40007ffe0ff */
[----:B------:R-:W-:-:S02]  /*0340*/  IADD3 R3, PT, PT, R0, R3, RZ ;  /* 0x0000000300037210 */ /* 0x000fc40007ffe0ff */
[----:B------:R-:W-:Y:S01]  /*0350*/  ISETP.NE.AND P0, PT, R2, RZ, PT ;  /* 0x000000ff0200720c */ /* 0x000fe20003f05270 */
[----:B--2---:R-:W-:-:S05]  /*0360*/  FADD R17, R14, R13 ;  /* 0x0000000d0e117221 */ /* 0x004fca0000000000 */
[----:B------:R3:W-:Y:S07]  /*0370*/  STG.E desc[UR4][R10.64], R17 ;  /* 0x000000110a007986 */ /* 0x0007ee000c101904 */
[----:B------:R-:W-:Y:S05]  /*0380*/  @P0 BRA `(.L_x_2) ;  /* 0xfffffffc00d40947 */ /* 0x000fea000383ffff */
.L_x_1:
[----:B------:R-:W-:Y:S05]  /*0390*/  BSYNC.RECONVERGENT B0 ;  /* 0x0000000000007941 */ /* 0x000fea0003800200 */
.L_x_0:
[----:B------:R-:W-:Y:S05]  /*03a0*/  @!P1 EXIT ;  /* 0x000000000000994d */ /* 0x000fea0003800000 */
.L_x_3:
[----:B------:R-:W3:Y:S08]  /*03b0*/  LDC.64 R4, c[0x0][0x380] ;  /* 0x0000e000ff047b82 */ /* 0x000ef00000000a00 */
[----:B------:R-:W0:Y:S01]  /*03c0*/  LDC.64 R6, c[0x0][0x388] ;  /* 0x0000e200ff067b82 */ /* 0x000e220000000a00 */
[----:B---3--:R-:W-:-:S07]  /*03d0*/  IMAD.WIDE R10, R3, 0x4, R4 ;  /* 0x00000004030a7825 */ /* 0x008fce00078e0204 */
[----:B------:R-:W1:Y:S01]  /*03e0*/  LDC.64 R4, c[0x0][0x390] ;  /* 0x0000e400ff047b82 */ /* 0x000e620000000a00 */
[----:B--2---:R-:W2:Y:S01]  /*03f0*/  LDG.E R2, desc[UR4][R10.64] ;  /* 0x000000040a027981 */ /* 0x004ea2000c1e1900 */
[----:B0-----:R-:W-:-:S05]  /*0400*/  IMAD.WIDE R12, R3, 0x4, R6 ;  /* 0x00000004030c7825 */ /* 0x001fca00078e0206 */
[----:B------:R-:W2:Y:S01]  /*0410*/  LDG.E R7, desc[UR4][R12.64] ;  /* 0x000000040c077981 */ /* 0x000ea2000c1e1900 */
[----:B-1----:R-:W-:-:S04]  /*0420*/  IMAD.WIDE R16, R3, 0x4, R4 ;  /* 0x0000000403107825 */ /* 0x002fc800078e0204 */
[----:B------:R-:W-:-:S04]  /*0430*/  IMAD.WIDE R4, R0, 0x4, R10 ;  /* 0x0000000400047825 */ /* 0x000fc800078e020a */
[----:B--2---:R-:W-:Y:S01]  /*0440*/  FADD R19, R2, R7 ;  /* 0x0000000702137221 */ /* 0x004fe20000000000 */
[----:B------:R-:W-:-:S04]  /*0450*/  IMAD.WIDE R6, R0, 0x4, R12 ;  /* 0x0000000400067825 */ /* 0x000fc800078e020c */
[----:B------:R0:W-:Y:S04]  /*0460*/  STG.E desc[UR4][R16.64], R19 ;  /* 0x0000001310007986 */ /* 0x0001e8000c101904 */
[----:B------:R-:W2:Y:S04]  /*0470*/  LDG.E R2, desc[UR4][R4.64] ;  /* 0x0000000404027981 */ /* 0x000ea8000c1e1900 */
[----:B------:R-:W2:Y:S01]  /*0480*/  LDG.E R15, desc[UR4][R6.64] ;  /* 0x00000004060f7981 */ /* 0x000ea2000c1e1900 */
[----:B------:R-:W-:-:S04]  /*0490*/  IMAD.WIDE R8, R0, 0x4, R16 ;  /* 0x0000000400087825 */ /* 0x000fc800078e0210 */
[----:B------:R-:W-:-:S04]  /*04a0*/  IMAD.WIDE R10, R0, 0x4, R4 ;  /* 0x00000004000a7825 */ /* 0x000fc800078e0204 */
[----:B------:R-:W-:-:S04]  /*04b0*/  IMAD.WIDE R12, R0, 0x4, R6 ;  /* 0x00000004000c7825 */ /* 0x000fc800078e0206 */
[----:B--2---:R-:W-:-:S05]  /*04c0*/  FADD R21, R2, R15 ;  /* 0x0000000f02157221 */ /* 0x004fca0000000000 */
        /* <DEDUP_REMOVED lines=8> */
[----:B------:R-:W1:Y:S04]  /*0550*/  LDG.E R4, desc[UR4][R4.64] ;  /* 0x0000000404047981 */ /* 0x000e68000c1e1900 */
[----:B------:R-:W1:Y:S01]  /*0560*/  LDG.E R7, desc[UR4][R6.64] ;  /* 0x0000000406077981 */ /* 0x000e62000c1e1900 */
[C---:B0-----:R-:W-:Y:S01]  /*0570*/  IMAD.WIDE R16, R0.reuse, 0x4, R14 ;  /* 0x0000000400107825 */ /* 0x041fe200078e020e */
[----:B------:R-:W-:-:S04]  /*0580*/  LEA R3, R0, R3, 0x2 ;  /* 0x0000000300037211 */ /* 0x000fc800078e10ff */
[----:B------:R-:W-:Y:S01]  /*0590*/  ISETP.GE.AND P0, PT, R3, UR6, PT ;  /* 0x0000000603007c0c */ /* 0x000fe2000bf06270 */
[----:B-1----:R-:W-:-:S05]  /*05a0*/  FADD R9, R4, R7 ;  /* 0x0000000704097221 */ /* 0x002fca0000000000 */
[----:B------:R2:W-:Y:S07]  /*05b0*/  STG.E desc[UR4][R16.64], R9 ;  /* 0x0000000910007986 */ /* 0x0005ee000c101904 */
[----:B------:R-:W-:Y:S05]  /*05c0*/  @!P0 BRA `(.L_x_3) ;  /* 0xfffffffc00788947 */ /* 0x000fea000383ffff */
[----:B------:R-:W-:Y:S05]  /*05d0*/  EXIT ;  /* 0x000000000000794d */ /* 0x000fea0003800000 */
.L_x_4:
[----:B------:R-:W-:-:S00]  /*05e0*/  BRA `(.L_x_4) ;  /* 0xfffffffc00fc7947 */ /* 0x000fc0000383ffff */
[----:B------:R-:W-:-:S00]  /*05f0*/  NOP ;  /* 0x0000000000007918 */ /* 0x000fc00000000000 */
        /* <DEDUP_REMOVED lines=8> */
.L_x_5:


//--------------------- .nv.shared.reserved.0     --------------------------
	.section	.nv.shared.reserved.0,"aw",@nobits
	.weak		__nv_reservedSMEM_offset_0_alias
	.size		__nv_reservedSMEM_offset_0_alias, 0, 64
	.other		__nv_reservedSMEM_offset_0_alias,@"STO_CUDA_RESERVED_SHARED STV_DEFAULT"
__nv_reservedSMEM_offset_0_alias:
	.zero		0
	.zero		64


//--------------------- .nv.constant0._Z9vectorAddPKfS0_Pfi --------------------------
	.section	.nv.constant0._Z9vectorAddPKfS0_Pfi,"a",@progbits
	.sectionflags	@""
	.align	4
.nv.constant0._Z9vectorAddPKfS0_Pfi:
	.zero		924


//--------------------- SYMBOLS --------------------------

	.type		.nv.reservedSmem.offset0,@object
	.size		.nv.reservedSmem.offset0,0x4
